	.headerflags	@"EF_CUDA_TEXMODE_UNIFIED EF_CUDA_64BIT_ADDRESS EF_CUDA_ACCELERATORS EF_CUDA_SM90 EF_CUDA_VIRTUAL_SM(EF_CUDA_SM90)"
	.elftype	@"ET_EXEC"


//--------------------- .nv.info                  --------------------------
	.section	.nv.info,"",@"SHT_CUDA_INFO"
	.align	4


	//----- nvinfo : EIATTR_REGCOUNT
	.align		4
        /*0000*/ 	.byte	0x04, 0x2f
        /*0002*/ 	.short	(.L_3 - .L_2)
	.align		4
.L_2:
        /*0004*/ 	.word	index@(triton_poi_fused_add_div_sqrt_24)
        /*0008*/ 	.word	0x0000001e


	//----- nvinfo : EIATTR_MIN_STACK_SIZE
	.align		4
.L_3:
        /*000c*/ 	.byte	0x04, 0x12
        /*000e*/ 	.short	(.L_5 - .L_4)
	.align		4
.L_4:
        /*0010*/ 	.word	index@(triton_poi_fused_add_div_sqrt_24)
        /*0014*/ 	.word	0x00000000


	//----- nvinfo : EIATTR_FRAME_SIZE
	.align		4
.L_5:
        /*0018*/ 	.byte	0x04, 0x11
        /*001a*/ 	.short	(.L_7 - .L_6)
	.align		4
.L_6:
        /*001c*/ 	.word	index@(triton_poi_fused_add_div_sqrt_24)
        /*0020*/ 	.word	0x00000000


	//----- nvinfo : EIATTR_MIN_STACK_SIZE
	.align		4
.L_7:
        /*0024*/ 	.byte	0x04, 0x12
        /*0026*/ 	.short	(.L_9 - .L_8)
	.align		4
.L_8:
        /*0028*/ 	.word	index@(triton_poi_fused_add_div_sqrt_24)
        /*002c*/ 	.word	0x00000000
.L_9:


//--------------------- .nv.info.triton_poi_fused_add_div_sqrt_24 --------------------------
	.section	.nv.info.triton_poi_fused_add_div_sqrt_24,"",@"SHT_CUDA_INFO"
	.sectionflags	@""
	.align	4


	//----- nvinfo : EIATTR_CUDA_API_VERSION
	.align		4
        /*0000*/ 	.byte	0x04, 0x37
        /*0002*/ 	.short	(.L_11 - .L_10)
.L_10:
        /*0004*/ 	.word	0x0000007c


	//----- nvinfo : EIATTR_KPARAM_INFO
	.align		4
.L_11:
        /*0008*/ 	.byte	0x04, 0x17
        /*000a*/ 	.short	(.L_13 - .L_12)
.L_12:
        /*000c*/ 	.word	0x00000000
        /*0010*/ 	.short	0x0004
        /*0012*/ 	.short	0x001c
        /*0014*/ 	.byte	0x00, 0xf0, 0x11, 0x00


	//----- nvinfo : EIATTR_KPARAM_INFO
	.align		4
.L_13:
        /*0018*/ 	.byte	0x04, 0x17
        /*001a*/ 	.short	(.L_15 - .L_14)
.L_14:
        /*001c*/ 	.word	0x00000000
        /*0020*/ 	.short	0x0003
        /*0022*/ 	.short	0x0018
        /*0024*/ 	.byte	0x00, 0xf0, 0x11, 0x00


	//----- nvinfo : EIATTR_KPARAM_INFO
	.align		4
.L_15:
        /*0028*/ 	.byte	0x04, 0x17
        /*002a*/ 	.short	(.L_17 - .L_16)
.L_16:
        /*002c*/ 	.word	0x00000000
        /*0030*/ 	.short	0x0002
        /*0032*/ 	.short	0x0010
        /*0034*/ 	.byte	0x00, 0xf4, 0x21, 0x00


	//----- nvinfo : EIATTR_KPARAM_INFO
	.align		4
.L_17:
        /*0038*/ 	.byte	0x04, 0x17
        /*003a*/ 	.short	(.L_19 - .L_18)
.L_18:
        /*003c*/ 	.word	0x00000000
        /*0040*/ 	.short	0x0001
        /*0042*/ 	.short	0x0008
        /*0044*/ 	.byte	0x00, 0xf4, 0x21, 0x00


	//----- nvinfo : EIATTR_KPARAM_INFO
	.align		4
.L_19:
        /*0048*/ 	.byte	0x04, 0x17
        /*004a*/ 	.short	(.L_21 - .L_20)
.L_20:
        /*004c*/ 	.word	0x00000000
        /*0050*/ 	.short	0x0000
        /*0052*/ 	.short	0x0000
        /*0054*/ 	.byte	0x00, 0xf4, 0x21, 0x00


	//----- nvinfo : EIATTR_SPARSE_MMA_MASK
	.align		4
.L_21:
        /*0058*/ 	.byte	0x03, 0x50
        /*005a*/ 	.short	0x0000


	//----- nvinfo : EIATTR_MAXREG_COUNT
	.align		4
        /*005c*/ 	.byte	0x03, 0x1b
        /*005e*/ 	.short	0x00ff


	//----- nvinfo : EIATTR_EXIT_INSTR_OFFSETS
	.align		4
        /*0060*/ 	.byte	0x04, 0x1c
        /*0062*/ 	.short	(.L_23 - .L_22)


	//   ....[0]....
.L_22:
        /*0064*/ 	.word	0x00000a60


	//   ....[1]....
        /*0068*/ 	.word	0x00000a80


	//----- nvinfo : EIATTR_REQNTID
	.align		4
.L_23:
        /*006c*/ 	.byte	0x04, 0x10
        /*006e*/ 	.short	(.L_25 - .L_24)
.L_24:
        /*0070*/ 	.word	0x00000080
        /*0074*/ 	.word	0x00000001
        /*0078*/ 	.word	0x00000001


	//----- nvinfo : EIATTR_CBANK_PARAM_SIZE
	.align		4
.L_25:
        /*007c*/ 	.byte	0x03, 0x19
        /*007e*/ 	.short	0x0020


	//----- nvinfo : EIATTR_PARAM_CBANK
	.align		4
        /*0080*/ 	.byte	0x04, 0x0a
        /*0082*/ 	.short	(.L_27 - .L_26)
	.align		4
.L_26:
        /*0084*/ 	.word	index@(.nv.constant0.triton_poi_fused_add_div_sqrt_24)
        /*0088*/ 	.short	0x0210
        /*008a*/ 	.short	0x0020


	//----- nvinfo : EIATTR_SW_WAR
	.align		4
.L_27:
        /*008c*/ 	.byte	0x04, 0x36
        /*008e*/ 	.short	(.L_29 - .L_28)
.L_28:
        /*0090*/ 	.word	0x00000008
.L_29:


//--------------------- .nv.callgraph             --------------------------
	.section	.nv.callgraph,"",@"SHT_CUDA_CALLGRAPH"
	.align	4
	.sectionentsize	8
	.align		4
        /*0000*/ 	.word	0x00000000
	.align		4
        /*0004*/ 	.word	0xffffffff
	.align		4
        /*0008*/ 	.word	0x00000000
	.align		4
        /*000c*/ 	.word	0xfffffffe
	.align		4
        /*0010*/ 	.word	0x00000000
	.align		4
        /*0014*/ 	.word	0xfffffffd
	.align		4
        /*0018*/ 	.word	0x00000000
	.align		4
        /*001c*/ 	.word	0xfffffffc


//--------------------- .nv.constant4             --------------------------
	.section	.nv.constant4,"a",@progbits
	.align	8
	.align		8
.nv.constant4:
        /*0000*/ 	.dword	_$_str
	.align		8
        /*0008*/ 	.dword	_$_str_$_2


//--------------------- .text.triton_poi_fused_add_div_sqrt_24 --------------------------
	.section	.text.triton_poi_fused_add_div_sqrt_24,"ax",@progbits
	.sectionflags	@"SHF_BARRIERS=1"
	.align	128
        .global         triton_poi_fused_add_div_sqrt_24
        .type           triton_poi_fused_add_div_sqrt_24,@function
        .size           triton_poi_fused_add_div_sqrt_24,(.L_x_1 - triton_poi_fused_add_div_sqrt_24)
        .other          triton_poi_fused_add_div_sqrt_24,@"STO_CUDA_ENTRY STV_DEFAULT"
triton_poi_fused_add_div_sqrt_24:
.text.triton_poi_fused_add_div_sqrt_24:
[----:B------:R-:W0:Y:S01]  /*0000*/  LDC R1, c[0x0][0x28] ;  /* 0x00000a00ff017b82 */ /* 0x000e220000000800 */
[----:B------:R-:W1:Y:S07]  /*0010*/  S2R R0, SR_CTAID.Y ;  /* 0x0000000000007919 */ /* 0x000e6e0000002600 */
[----:B------:R-:W2:Y:S01]  /*0020*/  LDC.64 R4, c[0x0][0x210] ;  /* 0x00008400ff047b82 */ /* 0x000ea20000000a00 */
[----:B------:R-:W-:Y:S02]  /*0030*/  CS2R R12, SRZ ;  /* 0x00000000000c7805 */ /* 0x000fe4000001ff00 */
[----:B------:R-:W-:Y:S01]  /*0040*/  CS2R R14, SRZ ;  /* 0x00000000000e7805 */ /* 0x000fe2000001ff00 */
[----:B------:R-:W3:Y:S01]  /*0050*/  S2R R3, SR_TID.X ;  /* 0x0000000000037919 */ /* 0x000ee20000002100 */
[----:B------:R-:W-:Y:S01]  /*0060*/  ULDC.64 UR6, c[0x0][0x208] ;  /* 0x0000820000067ab9 */ /* 0x000fe20000000a00 */
[----:B------:R-:W4:Y:S02]  /*0070*/  S2R R19, SR_CTAID.X ;  /* 0x0000000000137919 */ /* 0x000f240000002500 */
[----:B------:R-:W5:Y:S01]  /*0080*/  S2UR UR5, SR_CgaCtaId ;  /* 0x00000000000579c3 */ /* 0x000f620000008800 */
[----:B------:R-:W-:-:S07]  /*0090*/  UMOV UR4, 0x400 ;  /* 0x0000040000047882 */ /* 0x000fce0000000000 */
[----:B------:R-:W2:Y:S01]  /*00a0*/  LDC.64 R16, c[0x0][0x218] ;  /* 0x00008600ff107b82 */ /* 0x000ea20000000a00 */
[----:B-1----:R-:W-:Y:S01]  /*00b0*/  IMAD.SHL.U32 R9, R0, 0x20, RZ ;  /* 0x0000002000097824 */ /* 0x002fe200078e00ff */
[----:B------:R-:W-:Y:S01]  /*00c0*/  SHF.R.S32.HI R21, RZ, 0x1a, R0 ;  /* 0x0000001aff157819 */ /* 0x000fe20000011400 */
[----:B---3--:R-:W-:-:S03]  /*00d0*/  IMAD.SHL.U32 R18, R3, 0x4, RZ ;  /* 0x0000000403127824 */ /* 0x008fc600078e00ff */
[----:B------:R-:W-:Y:S02]  /*00e0*/  SGXT R21, R21, 0x1 ;  /* 0x000000011515781a */ /* 0x000fe40000000200 */
[----:B------:R-:W-:Y:S02]  /*00f0*/  SHF.R.U32.HI R2, RZ, 0x3, R3 ;  /* 0x00000003ff027819 */ /* 0x000fe40000011603 */
[----:B------:R-:W-:Y:S02]  /*0100*/  LOP3.LUT R0, R9, 0x1c, R18, 0xf8, !PT ;  /* 0x0000001c09007812 */ /* 0x000fe400078ef812 */
[----:B----4-:R-:W-:Y:S02]  /*0110*/  SHF.L.U32 R19, R19, 0x5, RZ ;  /* 0x0000000513137819 */ /* 0x010fe400000006ff */
[----:B------:R-:W-:Y:S02]  /*0120*/  LEA.HI R6, R21, R0, RZ, 0x9 ;  /* 0x0000000015067211 */ /* 0x000fe400078f48ff */
[----:B------:R-:W-:-:S02]  /*0130*/  SGXT.U32 R2, R2, 0x4 ;  /* 0x000000040202781a */ /* 0x000fc40000000000 */
[C---:B------:R-:W-:Y:S01]  /*0140*/  LOP3.LUT R7, R6.reuse, 0xfffffe00, RZ, 0xc0, !PT ;  /* 0xfffffe0006077812 */ /* 0x040fe200078ec0ff */
[----:B------:R-:W-:Y:S01]  /*0150*/  IMAD.SHL.U32 R8, R6, 0x40, RZ ;  /* 0x0000004006087824 */ /* 0x000fe200078e00ff */
[----:B------:R-:W-:-:S04]  /*0160*/  LOP3.LUT R6, R19, R2, RZ, 0xfc, !PT ;  /* 0x0000000213067212 */ /* 0x000fc800078efcff */
[----:B------:R-:W-:Y:S02]  /*0170*/  LOP3.LUT R8, R8, 0xffff8000, RZ, 0xc0, !PT ;  /* 0xffff800008087812 */ /* 0x000fe400078ec0ff */
[----:B------:R-:W-:Y:S02]  /*0180*/  ISETP.GE.AND P0, PT, R6, 0x40, PT ;  /* 0x000000400600780c */ /* 0x000fe40003f06270 */
[----:B------:R-:W-:Y:S02]  /*0190*/  IADD3 R7, R8, R0, -R7 ;  /* 0x0000000008077210 */ /* 0x000fe40007ffe807 */
[----:B------:R-:W-:-:S03]  /*01a0*/  LOP3.LUT R0, R19, 0x10, R2, 0xfe, !PT ;  /* 0x0000001013007812 */ /* 0x000fc600078efe02 */
[----:B------:R-:W-:Y:S01]  /*01b0*/  IMAD R11, R6, 0x200, R7 ;  /* 0x00000200060b7824 */ /* 0x000fe200078e0207 */
[C---:B------:R-:W-:Y:S02]  /*01c0*/  ISETP.GE.AND P1, PT, R0.reuse, 0x40, PT ;  /* 0x000000400000780c */ /* 0x040fe40003f26270 */
[----:B------:R-:W-:Y:S01]  /*01d0*/  LEA R23, R0, R7, 0x9 ;  /* 0x0000000700177211 */ /* 0x000fe200078e48ff */
[----:B--2---:R-:W-:Y:S01]  /*01e0*/  IMAD.WIDE R10, R11, 0x4, R4 ;  /* 0x000000040b0a7825 */ /* 0x004fe200078e0204 */
[----:B------:R-:W-:-:S03]  /*01f0*/  CS2R R6, SRZ ;  /* 0x0000000000067805 */ /* 0x000fc6000001ff00 */
[----:B------:R-:W-:Y:S01]  /*0200*/  IMAD.WIDE R22, R23, 0x4, R4 ;  /* 0x0000000417167825 */ /* 0x000fe200078e0204 */
[----:B------:R-:W-:Y:S01]  /*0210*/  CS2R R4, SRZ ;  /* 0x0000000000047805 */ /* 0x000fe2000001ff00 */
[----:B------:R1:W2:Y:S05]  /*0220*/  @!P0 LDG.E.EL.128 R12, desc[UR6][R10.64] ;  /* 0x000000060a0c8981 */ /* 0x0002aa000c2e1d00 */
[----:B------:R3:W4:Y:S01]  /*0230*/  @!P1 LDG.E.EL.128 R4, desc[UR6][R22.64] ;  /* 0x0000000616049981 */ /* 0x000722000c2e1d00 */
[----:B------:R-:W-:Y:S01]  /*0240*/  IMAD.SHL.U32 R0, R3, 0x80, RZ ;  /* 0x0000008003007824 */ /* 0x000fe200078e00ff */
[----:B-----5:R-:W-:Y:S01]  /*0250*/  UPRMT UR4, UR5, 0x654, UR4 ;  /* 0x0000065405047896 */ /* 0x020fe20008000004 */
[----:B------:R-:W-:-:S03]  /*0260*/  LOP3.LUT R19, R19, 0x1c, R18, 0xf8, !PT ;  /* 0x0000001c13137812 */ /* 0x000fc600078ef812 */
[----:B------:R-:W-:Y:S02]  /*0270*/  LOP3.LUT R25, R0, 0x380, RZ, 0xc0, !PT ;  /* 0x0000038000197812 */ /* 0x000fe400078ec0ff */
[-C--:B------:R-:W-:Y:S02]  /*0280*/  LOP3.LUT R0, R9, R2.reuse, RZ, 0xfc, !PT ;  /* 0x0000000209007212 */ /* 0x080fe400078efcff */
[C---:B------:R-:W-:Y:S02]  /*0290*/  LOP3.LUT R8, R25.reuse, R2, RZ, 0xfc, !PT ;  /* 0x0000000219087212 */ /* 0x040fe400078efcff */
[C---:B-1----:R-:W-:Y:S02]  /*02a0*/  LEA.HI R11, R25.reuse, UR4, RZ, 0x1d ;  /* 0x00000004190b7c11 */ /* 0x042fe4000f8fe8ff */
[C---:B------:R-:W-:Y:S02]  /*02b0*/  LOP3.LUT R10, R25.reuse, 0x20, RZ, 0xfc, !PT ;  /* 0x00000020190a7812 */ /* 0x040fe400078efcff */
[----:B------:R-:W-:-:S02]  /*02c0*/  LOP3.LUT R20, R25, 0x40, RZ, 0xfc, !PT ;  /* 0x0000004019147812 */ /* 0x000fc400078efcff */
[----:B---3--:R-:W-:Y:S01]  /*02d0*/  LOP3.LUT R22, R25, 0x60, RZ, 0xfc, !PT ;  /* 0x0000006019167812 */ /* 0x008fe200078efcff */
[----:B------:R-:W-:Y:S01]  /*02e0*/  IMAD R25, R8, 0x4, R11 ;  /* 0x0000000408197824 */ /* 0x000fe200078e020b */
[----:B------:R-:W-:Y:S02]  /*02f0*/  LEA.HI R23, R10, UR4, RZ, 0x1d ;  /* 0x000000040a177c11 */ /* 0x000fe4000f8fe8ff */
[----:B------:R-:W-:Y:S02]  /*0300*/  LEA.HI R11, R20, UR4, RZ, 0x1d ;  /* 0x00000004140b7c11 */ /* 0x000fe4000f8fe8ff */
[----:B------:R-:W-:Y:S02]  /*0310*/  LEA.HI R27, R22, UR4, RZ, 0x1d ;  /* 0x00000004161b7c11 */ /* 0x000fe4000f8fe8ff */
[C---:B------:R-:W-:Y:S01]  /*0320*/  LEA R22, R8.reuse, R23, 0x2 ;  /* 0x0000001708167211 */ /* 0x040fe200078e10ff */
[C---:B------:R-:W-:Y:S01]  /*0330*/  IMAD R23, R8.reuse, 0x4, R11 ;  /* 0x0000000408177824 */ /* 0x040fe200078e020b */
[----:B------:R-:W-:-:S02]  /*0340*/  LEA R20, R8, R27, 0x2 ;  /* 0x0000001b08147211 */ /* 0x000fc400078e10ff */
[----:B------:R-:W-:Y:S02]  /*0350*/  CS2R R10, SRZ ;  /* 0x00000000000a7805 */ /* 0x000fe4000001ff00 */
[----:B------:R-:W-:Y:S02]  /*0360*/  LEA.HI R8, R21, R0, RZ, 0x9 ;  /* 0x0000000015087211 */ /* 0x000fe400078f48ff */
[----:B------:R-:W-:Y:S02]  /*0370*/  ISETP.GE.AND P0, PT, R19, 0x40, PT ;  /* 0x000000401300780c */ /* 0x000fe40003f06270 */
[----:B------:R-:W-:Y:S02]  /*0380*/  SHF.R.S32.HI R8, RZ, 0x9, R8 ;  /* 0x00000009ff087819 */ /* 0x000fe40000011408 */
[----:B------:R-:W-:-:S03]  /*0390*/  LOP3.LUT R2, R9, 0x10, R2, 0xfe, !PT ;  /* 0x0000001009027812 */ /* 0x000fc600078efe02 */
[----:B------:R-:W-:Y:S01]  /*03a0*/  IMAD R27, R8, 0x40, R19 ;  /* 0x00000040081b7824 */ /* 0x000fe200078e0213 */
[----:B------:R-:W-:Y:S02]  /*03b0*/  CS2R R8, SRZ ;  /* 0x0000000000087805 */ /* 0x000fe4000001ff00 */
[----:B------:R-:W-:Y:S01]  /*03c0*/  LEA.HI R21, R21, R2, RZ, 0x9 ;  /* 0x0000000215157211 */ /* 0x000fe200078f48ff */
[----:B0-----:R-:W-:Y:S01]  /*03d0*/  IMAD.WIDE R26, R27, 0x4, R16 ;  /* 0x000000041b1a7825 */ /* 0x001fe200078e0210 */
[----:B--2---:R-:W-:Y:S04]  /*03e0*/  STS [R25], R12 ;  /* 0x0000000c19007388 */ /* 0x004fe80000000800 */
[----:B------:R-:W-:Y:S04]  /*03f0*/  STS [R22+0x80], R13 ;  /* 0x0000800d16007388 */ /* 0x000fe80000000800 */
[----:B------:R-:W-:Y:S04]  /*0400*/  STS [R23+0x100], R14 ;  /* 0x0001000e17007388 */ /* 0x000fe80000000800 */
[----:B------:R-:W-:Y:S04]  /*0410*/  STS [R20+0x180], R15 ;  /* 0x0001800f14007388 */ /* 0x000fe80000000800 */
[----:B----4-:R0:W-:Y:S04]  /*0420*/  STS [R25+0x40], R4 ;  /* 0x0000400419007388 */ /* 0x0101e80000000800 */
[----:B------:R1:W-:Y:S04]  /*0430*/  STS [R22+0xc0], R5 ;  /* 0x0000c00516007388 */ /* 0x0003e80000000800 */
[----:B------:R-:W-:Y:S04]  /*0440*/  STS [R23+0x140], R6 ;  /* 0x0001400617007388 */ /* 0x000fe80000000800 */
[----:B------:R2:W-:Y:S01]  /*0450*/  STS [R20+0x1c0], R7 ;  /* 0x0001c00714007388 */ /* 0x0005e20000000800 */
[----:B------:R-:W-:Y:S01]  /*0460*/  BAR.SYNC.DEFER_BLOCKING 0x0 ;  /* 0x0000000000007b1d */ /* 0x000fe20000010000 */
[----:B0-----:R-:W-:-:S04]  /*0470*/  SHF.R.S32.HI R4, RZ, 0x9, R21 ;  /* 0x00000009ff047819 */ /* 0x001fc80000011415 */
[----:B-1----:R-:W-:Y:S01]  /*0480*/  LEA R5, R4, R19, 0x6 ;  /* 0x0000001304057211 */ /* 0x002fe200078e30ff */
[----:B------:R-:W3:Y:S01]  /*0490*/  @!P0 LDG.E.EL.128 R8, desc[UR6][R26.64] ;  /* 0x000000061a088981 */ /* 0x000ee2000c2e1d00 */
[----:B------:R-:W-:Y:S02]  /*04a0*/  CS2R R12, SRZ ;  /* 0x00000000000c7805 */ /* 0x000fe4000001ff00 */
[----:B------:R-:W-:Y:S01]  /*04b0*/  CS2R R14, SRZ ;  /* 0x00000000000e7805 */ /* 0x000fe2000001ff00 */
[----:B------:R-:W-:-:S05]  /*04c0*/  IMAD.WIDE R16, R5, 0x4, R16 ;  /* 0x0000000405107825 */ /* 0x000fca00078e0210 */
[----:B------:R-:W4:Y:S01]  /*04d0*/  @!P0 LDG.E.EL.128 R12, desc[UR6][R16.64] ;  /* 0x00000006100c8981 */ /* 0x000f22000c2e1d00 */
[----:B------:R-:W-:Y:S02]  /*04e0*/  SHF.R.U32.HI R4, RZ, 0x1, R3 ;  /* 0x00000001ff047819 */ /* 0x000fe40000011603 */
[----:B------:R-:W-:Y:S02]  /*04f0*/  LOP3.LUT R18, R18, 0x1fc, RZ, 0xc0, !PT ;  /* 0x000001fc12127812 */ /* 0x000fe400078ec0ff */
[----:B------:R-:W-:Y:S02]  /*0500*/  LOP3.LUT R4, R4, 0x3c, RZ, 0xc0, !PT ;  /* 0x0000003c04047812 */ /* 0x000fe400078ec0ff */
[----:B------:R-:W-:Y:S01]  /*0510*/  LEA R25, R2, R19, 0x6 ;  /* 0x0000001302197211 */ /* 0x000fe200078e30ff */
[----:B---3--:R-:W-:Y:S01]  /*0520*/  FADD R5, R9, 9.9999997171806853657e-10 ;  /* 0x3089705f09057421 */ /* 0x008fe20000000000 */
[----:B------:R-:W-:Y:S01]  /*0530*/  FADD R8, R8, 9.9999997171806853657e-10 ;  /* 0x3089705f08087421 */ /* 0x000fe20000000000 */
[----:B------:R-:W-:-:S02]  /*0540*/  VIADD R9, R4, UR4 ;  /* 0x0000000404097c36 */ /* 0x000fc40008000000 */
[----:B--2---:R-:W-:Y:S01]  /*0550*/  FADD R7, R10, 9.9999997171806853657e-10 ;  /* 0x3089705f0a077421 */ /* 0x004fe20000000000 */
[C---:B------:R-:W-:Y:S01]  /*0560*/  LOP3.LUT R4, R18.reuse, 0x200, RZ, 0xfc, !PT ;  /* 0x0000020012047812 */ /* 0x040fe200078efcff */
[----:B------:R0:W1:Y:S01]  /*0570*/  MUFU.SQRT R20, R8 ;  /* 0x0000000800147308 */ /* 0x0000620000002000 */
[----:B------:R-:W-:Y:S01]  /*0580*/  FADD R6, R11, 9.9999997171806853657e-10 ;  /* 0x3089705f0b067421 */ /* 0x000fe20000000000 */
[----:B------:R-:W-:Y:S01]  /*0590*/  LEA R10, R18, R9, 0x2 ;  /* 0x00000009120a7211 */ /* 0x000fe200078e10ff */
[----:B----4-:R-:W-:Y:S01]  /*05a0*/  FADD R12, R12, 9.9999997171806853657e-10 ;  /* 0x3089705f0c0c7421 */ /* 0x010fe20000000000 */
[----:B------:R-:W-:Y:S01]  /*05b0*/  SHF.R.U32.HI R11, RZ, 0x3, R4 ;  /* 0x00000003ff0b7819 */ /* 0x000fe20000011604 */
[----:B------:R-:W-:Y:S01]  /*05c0*/  FADD R9, R14, 9.9999997171806853657e-10 ;  /* 0x3089705f0e097421 */ /* 0x000fe20000000000 */
[----:B------:R-:W-:Y:S01]  /*05d0*/  FADD R14, R15, 9.9999997171806853657e-10 ;  /* 0x3089705f0f0e7421 */ /* 0x000fe20000000000 */
[----:B------:R-:W2:Y:S01]  /*05e0*/  LDS R4, [R10] ;  /* 0x000000000a047984 */ /* 0x000ea20000000800 */
[----:B------:R-:W3:Y:S01]  /*05f0*/  MUFU.SQRT R5, R5 ;  /* 0x0000000500057308 */ /* 0x000ee20000002000 */
[----:B0-----:R-:W-:Y:S01]  /*0600*/  FADD R8, R13, 9.9999997171806853657e-10 ;  /* 0x3089705f0d087421 */ /* 0x001fe20000000000 */
[----:B------:R-:W-:Y:S01]  /*0610*/  LOP3.LUT R11, R11, 0x7c, RZ, 0xc0, !PT ;  /* 0x0000007c0b0b7812 */ /* 0x000fe200078ec0ff */
[----:B-1----:R-:W-:-:S05]  /*0620*/  FADD R13, R20, 1.00000001335143196e-10 ;  /* 0x2edbe6ff140d7421 */ /* 0x002fca0000000000 */
[----:B------:R-:W0:Y:S01]  /*0630*/  MUFU.SQRT R6, R6 ;  /* 0x0000000600067308 */ /* 0x000e220000002000 */
[----:B------:R-:W-:Y:S01]  /*0640*/  VIADD R11, R11, UR4 ;  /* 0x000000040b0b7c36 */ /* 0x000fe20008000000 */
[----:B------:R-:W-:-:S04]  /*0650*/  FSETP.GT.AND P6, PT, R13, 8.50705917302346158658e+37, PT ;  /* 0x7e8000000d00780b */ /* 0x000fc80003fc4000 */
[----:B------:R-:W-:Y:S01]  /*0660*/  LEA R20, R18, R11, 0x2 ;  /* 0x0000000b12147211 */ /* 0x000fe200078e10ff */
[----:B---3--:R-:W-:Y:S01]  /*0670*/  FADD R16, R5, 1.00000001335143196e-10 ;  /* 0x2edbe6ff05107421 */ /* 0x008fe20000000000 */
[----:B------:R-:W1:Y:S01]  /*0680*/  MUFU.SQRT R7, R7 ;  /* 0x0000000700077308 */ /* 0x000e620000002000 */
[----:B------:R-:W3:Y:S03]  /*0690*/  LDS R5, [R10+0x4] ;  /* 0x000004000a057984 */ /* 0x000ee60000000800 */
[----:B------:R-:W-:Y:S01]  /*06a0*/  FSETP.GT.AND P1, PT, R16, 8.50705917302346158658e+37, PT ;  /* 0x7e8000001000780b */ /* 0x000fe20003f24000 */
[----:B------:R-:W4:Y:S01]  /*06b0*/  LDS R11, [R10+0xc] ;  /* 0x00000c000a0b7984 */ /* 0x000f220000000800 */
[----:B0-----:R-:W-:Y:S02]  /*06c0*/  FADD R21, R6, 1.00000001335143196e-10 ;  /* 0x2edbe6ff06157421 */ /* 0x001fe40000000000 */
[----:B------:R0:W5:Y:S01]  /*06d0*/  MUFU.SQRT R3, R12 ;  /* 0x0000000c00037308 */ /* 0x0001620000002000 */
[----:B------:R-:W4:Y:S01]  /*06e0*/  LDS R6, [R10+0x8] ;  /* 0x000008000a067984 */ /* 0x000f220000000800 */
[----:B------:R-:W-:Y:S01]  /*06f0*/  @P6 FMUL R13, R13, 0.25 ;  /* 0x3e8000000d0d6820 */ /* 0x000fe20000400000 */
[----:B------:R-:W-:-:S02]  /*0700*/  FSETP.GT.AND P3, PT, R21, 8.50705917302346158658e+37, PT ;  /* 0x7e8000001500780b */ /* 0x000fc40003f64000 */
[----:B------:R-:W-:Y:S01]  /*0710*/  LDS R10, [R20+0x80c] ;  /* 0x00080c00140a7984 */ /* 0x000fe20000000800 */
[----:B-1----:R-:W-:Y:S02]  /*0720*/  FADD R17, R7, 1.00000001335143196e-10 ;  /* 0x2edbe6ff07117421 */ /* 0x002fe40000000000 */
[----:B------:R-:W1:Y:S01]  /*0730*/  MUFU.SQRT R8, R8 ;  /* 0x0000000800087308 */ /* 0x000e620000002000 */
[----:B0-----:R-:W0:Y:S01]  /*0740*/  LDS R12, [R20+0x800] ;  /* 0x00080000140c7984 */ /* 0x001e220000000800 */
[----:B------:R-:W-:Y:S01]  /*0750*/  @P1 FMUL R16, R16, 0.25 ;  /* 0x3e80000010101820 */ /* 0x000fe20000400000 */
[----:B------:R-:W-:Y:S01]  /*0760*/  FSETP.GT.AND P2, PT, R17, 8.50705917302346158658e+37, PT ;  /* 0x7e8000001100780b */ /* 0x000fe20003f44000 */
[----:B-----5:R-:W-:-:S04]  /*0770*/  FADD R15, R3, 1.00000001335143196e-10 ;  /* 0x2edbe6ff030f7421 */ /* 0x020fc80000000000 */
[----:B------:R-:W5:Y:S01]  /*0780*/  MUFU.SQRT R9, R9 ;  /* 0x0000000900097308 */ /* 0x000f620000002000 */
[----:B------:R-:W0:Y:S01]  /*0790*/  LDS R3, [R20+0x808] ;  /* 0x0008080014037984 */ /* 0x000e220000000800 */
[----:B--2---:R-:W-:Y:S01]  /*07a0*/  @P6 FMUL R4, R4, 0.25 ;  /* 0x3e80000004046820 */ /* 0x004fe20000400000 */
[----:B------:R-:W-:Y:S01]  /*07b0*/  @P3 FMUL R21, R21, 0.25 ;  /* 0x3e80000015153820 */ /* 0x000fe20000400000 */
[----:B------:R-:W-:Y:S01]  /*07c0*/  FSETP.GT.AND P4, PT, R15, 8.50705917302346158658e+37, PT ;  /* 0x7e8000000f00780b */ /* 0x000fe20003f84000 */
[----:B-1----:R-:W-:-:S03]  /*07d0*/  FADD R22, R8, 1.00000001335143196e-10 ;  /* 0x2edbe6ff08167421 */ /* 0x002fc60000000000 */
[----:B------:R-:W1:Y:S01]  /*07e0*/  MUFU.SQRT R14, R14 ;  /* 0x0000000e000e7308 */ /* 0x000e620000002000 */
[----:B------:R-:W-:Y:S01]  /*07f0*/  @P2 FMUL R17, R17, 0.25 ;  /* 0x3e80000011112820 */ /* 0x000fe20000400000 */
[----:B------:R-:W-:Y:S01]  /*0800*/  FSETP.GT.AND P5, PT, R22, 8.50705917302346158658e+37, PT ;  /* 0x7e8000001600780b */ /* 0x000fe20003fa4000 */
[----:B-----5:R-:W-:-:S05]  /*0810*/  FADD R23, R9, 1.00000001335143196e-10 ;  /* 0x2edbe6ff09177421 */ /* 0x020fca0000000000 */
[----:B------:R2:W5:Y:S01]  /*0820*/  MUFU.RCP R7, R13 ;  /* 0x0000000d00077308 */ /* 0x0005620000001000 */
[----:B---3--:R-:W-:Y:S01]  /*0830*/  @P1 FMUL R5, R5, 0.25 ;  /* 0x3e80000005051820 */ /* 0x008fe20000400000 */
[----:B------:R-:W3:Y:S01]  /*0840*/  LDC.64 R8, c[0x0][0x220] ;  /* 0x00008800ff087b82 */ /* 0x000ee20000000a00 */
[----:B------:R-:W-:Y:S01]  /*0850*/  @P4 FMUL R15, R15, 0.25 ;  /* 0x3e8000000f0f4820 */ /* 0x000fe20000400000 */
[----:B------:R-:W-:Y:S01]  /*0860*/  FSETP.GT.AND P6, PT, R23, 8.50705917302346158658e+37, PT ;  /* 0x7e8000001700780b */ /* 0x000fe20003fc4000 */
[----:B----4-:R-:W-:Y:S01]  /*0870*/  @P3 FMUL R11, R11, 0.25 ;  /* 0x3e8000000b0b3820 */ /* 0x010fe20000400000 */
[----:B-1----:R-:W-:Y:S02]  /*0880*/  FADD R24, R14, 1.00000001335143196e-10 ;  /* 0x2edbe6ff0e187421 */ /* 0x002fe40000000000 */
[----:B------:R-:W1:Y:S01]  /*0890*/  MUFU.RCP R16, R16 ;  /* 0x0000001000107308 */ /* 0x000e620000001000 */
[----:B--2---:R-:W2:Y:S01]  /*08a0*/  LDS R13, [R20+0x804] ;  /* 0x00080400140d7984 */ /* 0x004ea20000000800 */
[----:B------:R-:W-:Y:S01]  /*08b0*/  @P5 FMUL R22, R22, 0.25 ;  /* 0x3e80000016165820 */ /* 0x000fe20000400000 */
[----:B------:R-:W-:Y:S01]  /*08c0*/  @P2 FMUL R6, R6, 0.25 ;  /* 0x3e80000006062820 */ /* 0x000fe20000400000 */
[----:B------:R-:W-:Y:S01]  /*08d0*/  FSETP.GT.AND P1, PT, R24, 8.50705917302346158658e+37, PT ;  /* 0x7e8000001800780b */ /* 0x000fe20003f24000 */
[----:B-----5:R-:W-:-:S03]  /*08e0*/  FMUL R4, R7, R4 ;  /* 0x0000000407047220 */ /* 0x020fc60000400000 */
[----:B------:R-:W4:Y:S01]  /*08f0*/  MUFU.RCP R17, R17 ;  /* 0x0000001100117308 */ /* 0x000f220000001000 */
[----:B------:R-:W-:Y:S01]  /*0900*/  @P6 FMUL R23, R23, 0.25 ;  /* 0x3e80000017176820 */ /* 0x000fe20000400000 */
[----:B0-----:R-:W-:Y:S01]  /*0910*/  @P4 FMUL R12, R12, 0.25 ;  /* 0x3e8000000c0c4820 */ /* 0x001fe20000400000 */
[----:B-1----:R-:W-:-:S05]  /*0920*/  FMUL R5, R16, R5 ;  /* 0x0000000510057220 */ /* 0x002fca0000400000 */
[----:B------:R0:W1:Y:S01]  /*0930*/  MUFU.RCP R18, R21 ;  /* 0x0000001500127308 */ /* 0x0000620000001000 */
[----:B------:R-:W-:Y:S01]  /*0940*/  @P1 FMUL R24, R24, 0.25 ;  /* 0x3e80000018181820 */ /* 0x000fe20000400000 */
[----:B------:R-:W-:Y:S01]  /*0950*/  @P6 FMUL R3, R3, 0.25 ;  /* 0x3e80000003036820 */ /* 0x000fe20000400000 */
[----:B------:R-:W-:Y:S01]  /*0960*/  @P1 FMUL R10, R10, 0.25 ;  /* 0x3e8000000a0a1820 */ /* 0x000fe20000400000 */
[----:B----4-:R-:W-:-:S04]  /*0970*/  FMUL R6, R17, R6 ;  /* 0x0000000611067220 */ /* 0x010fc80000400000 */
[----:B------:R-:W4:Y:S01]  /*0980*/  MUFU.RCP R15, R15 ;  /* 0x0000000f000f7308 */ /* 0x000f220000001000 */
[----:B0-----:R-:W-:-:S04]  /*0990*/  IMAD R21, R0, 0x40, R19 ;  /* 0x0000004000157824 */ /* 0x001fc800078e0213 */
[----:B---3--:R-:W-:-:S04]  /*09a0*/  IMAD.WIDE R16, R21, 0x4, R8 ;  /* 0x0000000415107825 */ /* 0x008fc800078e0208 */
[----:B-1----:R-:W-:Y:S01]  /*09b0*/  FMUL R7, R18, R11 ;  /* 0x0000000b12077220 */ /* 0x002fe20000400000 */
[----:B------:R-:W0:Y:S01]  /*09c0*/  MUFU.RCP R14, R22 ;  /* 0x00000016000e7308 */ /* 0x000e220000001000 */
[----:B------:R-:W-:-:S03]  /*09d0*/  IMAD.WIDE R8, R25, 0x4, R8 ;  /* 0x0000000419087825 */ /* 0x000fc600078e0208 */
[----:B------:R1:W-:Y:S01]  /*09e0*/  @!P0 STG.E.128 desc[UR6][R16.64], R4 ;  /* 0x0000000410008986 */ /* 0x0003e2000c101d06 */
[----:B----4-:R-:W-:-:S03]  /*09f0*/  FMUL R12, R15, R12 ;  /* 0x0000000c0f0c7220 */ /* 0x010fc60000400000 */
[----:B------:R-:W3:Y:S01]  /*0a00*/  MUFU.RCP R0, R23 ;  /* 0x0000001700007308 */ /* 0x000ee20000001000 */
[----:B--2---:R-:W-:-:S04]  /*0a10*/  @P5 FMUL R13, R13, 0.25 ;  /* 0x3e8000000d0d5820 */ /* 0x004fc80000400000 */
[----:B0-----:R-:W-:-:S03]  /*0a20*/  FMUL R13, R14, R13 ;  /* 0x0000000d0e0d7220 */ /* 0x001fc60000400000 */
[----:B------:R-:W0:Y:S01]  /*0a30*/  MUFU.RCP R19, R24 ;  /* 0x0000001800137308 */ /* 0x000e220000001000 */
[----:B---3--:R-:W-:Y:S01]  /*0a40*/  FMUL R14, R0, R3 ;  /* 0x00000003000e7220 */ /* 0x008fe20000400000 */
[----:B0-----:R-:W-:Y:S01]  /*0a50*/  FMUL R15, R19, R10 ;  /* 0x0000000a130f7220 */ /* 0x001fe20000400000 */
[----:B-1----:R-:W-:Y:S06]  /*0a60*/  @P0 EXIT ;  /* 0x000000000000094d */ /* 0x002fec0003800000 */
[----:B------:R-:W-:Y:S01]  /*0a70*/  STG.E.128 desc[UR6][R8.64], R12 ;  /* 0x0000000c08007986 */ /* 0x000fe2000c101d06 */
[----:B------:R-:W-:Y:S05]  /*0a80*/  EXIT ;  /* 0x000000000000794d */ /* 0x000fea0003800000 */
.L_x_0:
[----:B------:R-:W-:-:S00]  /*0a90*/  BRA `(.L_x_0) ;  /* 0xfffffffc00fc7947 */ /* 0x000fc0000383ffff */
[----:B------:R-:W-:-:S00]  /*0aa0*/  NOP ;  /* 0x0000000000007918 */ /* 0x000fc00000000000 */
        /* <DEDUP_REMOVED lines=13> */
.L_x_1:


//--------------------- .nv.global.init           --------------------------
	.section	.nv.global.init,"aw",@progbits
.nv.global.init:
	.type		_$_str,@object
	.size		_$_str,(_$_str_$_2 - _$_str)
_$_str:
        /*0000*/ 	.byte	0x5f, 0x5f, 0x43, 0x55, 0x44, 0x41, 0x5f, 0x46, 0x54, 0x5a, 0x00
	.type		_$_str_$_2,@object
	.size		_$_str_$_2,(.L_1 - _$_str_$_2)
_$_str_$_2:
        /*000b*/ 	.byte	0x5f, 0x5f, 0x43, 0x55, 0x44, 0x41, 0x5f, 0x50, 0x52, 0x45, 0x43, 0x5f, 0x53, 0x51, 0x52, 0x54
        /*001b*/ 	.byte	0x00
.L_1:


//--------------------- .nv.shared.triton_poi_fused_add_div_sqrt_24 --------------------------
	.section	.nv.shared.triton_poi_fused_add_div_sqrt_24,"aw",@nobits
	.sectionflags	@""
	.align	16
	.zero		1024


//--------------------- .nv.constant0.triton_poi_fused_add_div_sqrt_24 --------------------------
	.section	.nv.constant0.triton_poi_fused_add_div_sqrt_24,"a",@progbits
	.sectionflags	@""
	.align	4
.nv.constant0.triton_poi_fused_add_div_sqrt_24:
	.zero		560
